//
// Generated by NVIDIA NVVM Compiler
//
// Compiler Build ID: CL-36424714
// Cuda compilation tools, release 13.0, V13.0.88
// Based on NVVM 20.0.0
//

.version 9.0
.target sm_100
.address_size 64

	// .globl	_Z4lifePhi

.visible .entry _Z4lifePhi(
	.param .u64 .ptr .align 1 _Z4lifePhi_param_0,
	.param .u32 _Z4lifePhi_param_1
)
{
	.reg .pred 	%p<63>;
	.reg .b16 	%rs<126>;
	.reg .b32 	%r<27>;
	.reg .b64 	%rd<19>;

	ld.param.u64 	%rd7, [_Z4lifePhi_param_0];
	ld.param.u32 	%r10, [_Z4lifePhi_param_1];
	mov.u32 	%r11, %ctaid.y;
	mov.u32 	%r1, %ntid.y;
	mov.u32 	%r12, %tid.y;
	mad.lo.s32 	%r2, %r11, %r1, %r12;
	mov.u32 	%r13, %ctaid.x;
	mov.u32 	%r3, %ntid.x;
	mov.u32 	%r14, %tid.x;
	mad.lo.s32 	%r4, %r13, %r3, %r14;
	setp.lt.s32 	%p1, %r10, 1;
	@%p1 bra 	$L__BB0_48;
	cvta.to.global.u64 	%rd8, %rd7;
	mov.u32 	%r15, %nctaid.x;
	mul.lo.s32 	%r16, %r15, %r3;
	mul.lo.s32 	%r17, %r2, %r16;
	add.s32 	%r18, %r17, %r4;
	cvt.s64.s32 	%rd9, %r18;
	add.s64 	%rd1, %rd8, %rd9;
	ld.global.u8 	%rs119, [%rd1];
	sub.s32 	%r19, %r17, %r16;
	cvt.s64.s32 	%rd10, %r19;
	cvt.s64.s32 	%rd11, %r4;
	add.s64 	%rd12, %rd11, %rd10;
	add.s64 	%rd2, %rd8, %rd12;
	add.s32 	%r20, %r19, %r4;
	cvt.s64.s32 	%rd13, %r20;
	add.s64 	%rd3, %rd8, %rd13;
	add.s32 	%r5, %r16, -1;
	cvt.s64.s32 	%rd14, %r17;
	add.s64 	%rd15, %rd11, %rd14;
	add.s64 	%rd4, %rd8, %rd15;
	mov.u32 	%r21, %nctaid.y;
	mad.lo.s32 	%r6, %r21, %r1, -1;
	shl.b32 	%r22, %r16, 1;
	add.s32 	%r23, %r19, %r22;
	cvt.s64.s32 	%rd16, %r23;
	add.s64 	%rd17, %rd11, %rd16;
	add.s64 	%rd5, %rd8, %rd17;
	cvt.s64.s32 	%rd18, %r16;
	add.s64 	%rd6, %rd1, %rd18;
	setp.eq.s32 	%p2, %r10, 1;
	@%p2 bra 	$L__BB0_32;
	and.b32  	%r24, %r10, 2147483646;
	neg.s32 	%r26, %r24;
$L__BB0_3:
	setp.eq.s32 	%p3, %r2, 0;
	mov.b16 	%rs108, 0;
	@%p3 bra 	$L__BB0_8;
	setp.eq.s32 	%p4, %r4, 0;
	mov.b16 	%rs107, 0;
	@%p4 bra 	$L__BB0_6;
	ld.global.u8 	%rs50, [%rd2+-1];
	setp.eq.s16 	%p5, %rs50, 1;
	selp.u16 	%rs107, 1, 0, %p5;
$L__BB0_6:
	setp.eq.s32 	%p6, %r4, %r5;
	ld.global.u8 	%rs51, [%rd3];
	setp.eq.s16 	%p7, %rs51, 1;
	selp.u16 	%rs52, 1, 0, %p7;
	add.s16 	%rs108, %rs107, %rs52;
	@%p6 bra 	$L__BB0_8;
	ld.global.u8 	%rs53, [%rd2+1];
	setp.eq.s16 	%p8, %rs53, 1;
	selp.u16 	%rs54, 1, 0, %p8;
	add.s16 	%rs108, %rs108, %rs54;
$L__BB0_8:
	setp.eq.s32 	%p9, %r4, 0;
	@%p9 bra 	$L__BB0_10;
	ld.global.u8 	%rs55, [%rd4+-1];
	setp.eq.s16 	%p10, %rs55, 1;
	selp.u16 	%rs56, 1, 0, %p10;
	add.s16 	%rs108, %rs108, %rs56;
$L__BB0_10:
	setp.eq.s32 	%p11, %r4, %r5;
	@%p11 bra 	$L__BB0_12;
	ld.global.u8 	%rs57, [%rd4+1];
	setp.eq.s16 	%p12, %rs57, 1;
	selp.u16 	%rs58, 1, 0, %p12;
	add.s16 	%rs108, %rs108, %rs58;
$L__BB0_12:
	setp.eq.s32 	%p13, %r2, %r6;
	@%p13 bra 	$L__BB0_17;
	setp.eq.s32 	%p14, %r4, 0;
	@%p14 bra 	$L__BB0_15;
	ld.global.u8 	%rs59, [%rd5+-1];
	setp.eq.s16 	%p15, %rs59, 1;
	selp.u16 	%rs60, 1, 0, %p15;
	add.s16 	%rs108, %rs108, %rs60;
$L__BB0_15:
	setp.eq.s32 	%p16, %r4, %r5;
	ld.global.u8 	%rs61, [%rd6];
	setp.eq.s16 	%p17, %rs61, 1;
	selp.u16 	%rs62, 1, 0, %p17;
	add.s16 	%rs108, %rs108, %rs62;
	@%p16 bra 	$L__BB0_17;
	ld.global.u8 	%rs63, [%rd5+1];
	setp.eq.s16 	%p18, %rs63, 1;
	selp.u16 	%rs64, 1, 0, %p18;
	add.s16 	%rs108, %rs108, %rs64;
$L__BB0_17:
	setp.eq.s32 	%p19, %r2, 0;
	setp.lt.u16 	%p20, %rs108, 2;
	setp.eq.s16 	%p21, %rs108, 3;
	setp.gt.u16 	%p22, %rs108, 3;
	selp.b16 	%rs66, 0, %rs119, %p22;
	selp.b16 	%rs67, 1, %rs66, %p21;
	selp.b16 	%rs17, 0, %rs67, %p20;
	bar.sync 	0;
	st.global.u8 	[%rd1], %rs17;
	mov.b16 	%rs114, 0;
	@%p19 bra 	$L__BB0_22;
	setp.eq.s32 	%p23, %r4, 0;
	mov.b16 	%rs113, 0;
	@%p23 bra 	$L__BB0_20;
	ld.global.u8 	%rs69, [%rd2+-1];
	setp.eq.s16 	%p24, %rs69, 1;
	selp.u16 	%rs113, 1, 0, %p24;
$L__BB0_20:
	setp.eq.s32 	%p25, %r4, %r5;
	ld.global.u8 	%rs70, [%rd3];
	setp.eq.s16 	%p26, %rs70, 1;
	selp.u16 	%rs71, 1, 0, %p26;
	add.s16 	%rs114, %rs113, %rs71;
	@%p25 bra 	$L__BB0_22;
	ld.global.u8 	%rs72, [%rd2+1];
	setp.eq.s16 	%p27, %rs72, 1;
	selp.u16 	%rs73, 1, 0, %p27;
	add.s16 	%rs114, %rs114, %rs73;
$L__BB0_22:
	setp.eq.s32 	%p28, %r4, 0;
	@%p28 bra 	$L__BB0_24;
	ld.global.u8 	%rs74, [%rd4+-1];
	setp.eq.s16 	%p29, %rs74, 1;
	selp.u16 	%rs75, 1, 0, %p29;
	add.s16 	%rs114, %rs114, %rs75;
$L__BB0_24:
	setp.eq.s32 	%p30, %r4, %r5;
	@%p30 bra 	$L__BB0_26;
	ld.global.u8 	%rs76, [%rd4+1];
	setp.eq.s16 	%p31, %rs76, 1;
	selp.u16 	%rs77, 1, 0, %p31;
	add.s16 	%rs114, %rs114, %rs77;
$L__BB0_26:
	setp.eq.s32 	%p32, %r2, %r6;
	@%p32 bra 	$L__BB0_31;
	setp.eq.s32 	%p33, %r4, 0;
	@%p33 bra 	$L__BB0_29;
	ld.global.u8 	%rs78, [%rd5+-1];
	setp.eq.s16 	%p34, %rs78, 1;
	selp.u16 	%rs79, 1, 0, %p34;
	add.s16 	%rs114, %rs114, %rs79;
$L__BB0_29:
	setp.eq.s32 	%p35, %r4, %r5;
	ld.global.u8 	%rs80, [%rd6];
	setp.eq.s16 	%p36, %rs80, 1;
	selp.u16 	%rs81, 1, 0, %p36;
	add.s16 	%rs114, %rs114, %rs81;
	@%p35 bra 	$L__BB0_31;
	ld.global.u8 	%rs82, [%rd5+1];
	setp.eq.s16 	%p37, %rs82, 1;
	selp.u16 	%rs83, 1, 0, %p37;
	add.s16 	%rs114, %rs114, %rs83;
$L__BB0_31:
	setp.lt.u16 	%p38, %rs114, 2;
	setp.eq.s16 	%p39, %rs114, 3;
	setp.gt.u16 	%p40, %rs114, 3;
	selp.b16 	%rs84, 0, %rs17, %p40;
	selp.b16 	%rs85, 1, %rs84, %p39;
	selp.b16 	%rs119, 0, %rs85, %p38;
	bar.sync 	0;
	st.global.u8 	[%rd1], %rs119;
	add.s32 	%r26, %r26, 2;
	setp.ne.s32 	%p41, %r26, 0;
	@%p41 bra 	$L__BB0_3;
$L__BB0_32:
	and.b32  	%r25, %r10, 1;
	setp.eq.b32 	%p42, %r25, 1;
	not.pred 	%p43, %p42;
	@%p43 bra 	$L__BB0_48;
	setp.eq.s32 	%p44, %r2, 0;
	mov.b16 	%rs121, 0;
	@%p44 bra 	$L__BB0_38;
	setp.eq.s32 	%p45, %r4, 0;
	mov.b16 	%rs120, 0;
	@%p45 bra 	$L__BB0_36;
	ld.global.u8 	%rs88, [%rd2+-1];
	setp.eq.s16 	%p46, %rs88, 1;
	selp.u16 	%rs120, 1, 0, %p46;
$L__BB0_36:
	setp.eq.s32 	%p47, %r4, %r5;
	ld.global.u8 	%rs89, [%rd3];
	setp.eq.s16 	%p48, %rs89, 1;
	selp.u16 	%rs90, 1, 0, %p48;
	add.s16 	%rs121, %rs120, %rs90;
	@%p47 bra 	$L__BB0_38;
	ld.global.u8 	%rs91, [%rd2+1];
	setp.eq.s16 	%p49, %rs91, 1;
	selp.u16 	%rs92, 1, 0, %p49;
	add.s16 	%rs121, %rs121, %rs92;
$L__BB0_38:
	setp.eq.s32 	%p50, %r4, 0;
	@%p50 bra 	$L__BB0_40;
	ld.global.u8 	%rs93, [%rd4+-1];
	setp.eq.s16 	%p51, %rs93, 1;
	selp.u16 	%rs94, 1, 0, %p51;
	add.s16 	%rs121, %rs121, %rs94;
$L__BB0_40:
	setp.eq.s32 	%p52, %r4, %r5;
	@%p52 bra 	$L__BB0_42;
	ld.global.u8 	%rs95, [%rd4+1];
	setp.eq.s16 	%p53, %rs95, 1;
	selp.u16 	%rs96, 1, 0, %p53;
	add.s16 	%rs121, %rs121, %rs96;
$L__BB0_42:
	setp.eq.s32 	%p54, %r2, %r6;
	@%p54 bra 	$L__BB0_47;
	setp.eq.s32 	%p55, %r4, 0;
	@%p55 bra 	$L__BB0_45;
	ld.global.u8 	%rs97, [%rd5+-1];
	setp.eq.s16 	%p56, %rs97, 1;
	selp.u16 	%rs98, 1, 0, %p56;
	add.s16 	%rs121, %rs121, %rs98;
$L__BB0_45:
	setp.eq.s32 	%p57, %r4, %r5;
	ld.global.u8 	%rs99, [%rd6];
	setp.eq.s16 	%p58, %rs99, 1;
	selp.u16 	%rs100, 1, 0, %p58;
	add.s16 	%rs121, %rs121, %rs100;
	@%p57 bra 	$L__BB0_47;
	ld.global.u8 	%rs101, [%rd5+1];
	setp.eq.s16 	%p59, %rs101, 1;
	selp.u16 	%rs102, 1, 0, %p59;
	add.s16 	%rs121, %rs121, %rs102;
$L__BB0_47:
	setp.lt.u16 	%p60, %rs121, 2;
	setp.eq.s16 	%p61, %rs121, 3;
	setp.gt.u16 	%p62, %rs121, 3;
	selp.b16 	%rs103, 0, %rs119, %p62;
	selp.b16 	%rs104, 1, %rs103, %p61;
	selp.b16 	%rs105, 0, %rs104, %p60;
	bar.sync 	0;
	st.global.u8 	[%rd1], %rs105;
$L__BB0_48:
	ret;

}


// ===== COMPILED SASS (sm_100) =====

	.target	sm_100

	.elftype	@"ET_EXEC"


//--------------------- .note.nv.tkinfo           --------------------------
	.section	.note.nv.tkinfo,"",@"SHT_NOTE"
	.sectionflags	@"SHF_NOTE_NV_TKINFO"
	.tkinfo
        /*0018*/ 	.word	0x00000002
        /*0030*/ 	.string	""
        /*0030*/ 	.string	"ptxas"
        /*0030*/ 	.string	"Cuda compilation tools, release 13.0, V13.0.88"
        /*0030*/ 	.string	"Build cuda_13.0.r13.0/compiler.36424714_0"
        /*0030*/ 	.string	"-arch sm_100 -m 64 "



//--------------------- .note.nv.cuinfo           --------------------------
	.section	.note.nv.cuinfo,"",@"SHT_NOTE"
	.sectionflags	@"SHF_NOTE_NV_CUINFO"
        /*0018*/ 	.short	0x0002
        /*001a*/ 	.short	0x0064
        /*001c*/ 	.short	0x0082
	.zero		2


//--------------------- .nv.info                  --------------------------
	.section	.nv.info,"",@"SHT_CUDA_INFO"
	.align	4


	//----- nvinfo : EIATTR_REGCOUNT
	.align		4
        /*0000*/ 	.byte	0x04, 0x2f
        /*0002*/ 	.short	(.L_1 - .L_0)
	.align		4
.L_0:
        /*0004*/ 	.word	index@(_Z4lifePhi)
        /*0008*/ 	.word	0x00000019


	//----- nvinfo : EIATTR_FRAME_SIZE
	.align		4
.L_1:
        /*000c*/ 	.byte	0x04, 0x11
        /*000e*/ 	.short	(.L_3 - .L_2)
	.align		4
.L_2:
        /*0010*/ 	.word	index@(_Z4lifePhi)
        /*0014*/ 	.word	0x00000000


	//----- nvinfo : EIATTR_MIN_STACK_SIZE
	.align		4
.L_3:
        /*0018*/ 	.byte	0x04, 0x12
        /*001a*/ 	.short	(.L_5 - .L_4)
	.align		4
.L_4:
        /*001c*/ 	.word	index@(_Z4lifePhi)
        /*0020*/ 	.word	0x00000000
.L_5:


//--------------------- .nv.compat                --------------------------
	.section	.nv.compat,"",@"SHT_CUDA_COMPAT_INFO"
	.align	4
        /*0000*/ 	.byte	0x02, 0x09, 0x00, 0x00, 0x02, 0x02, 0x01, 0x00, 0x02, 0x05, 0x05, 0x00, 0x03, 0x07, 0x01, 0x01
        /*0010*/ 	.byte	0x02, 0x03, 0x00, 0x00, 0x02, 0x06, 0x01, 0x00, 0x04, 0x0b, 0x08, 0x00, 0x09, 0x00, 0x00, 0x00
        /*0020*/ 	.byte	0x00, 0x00, 0x00, 0x00


//--------------------- .nv.info._Z4lifePhi       --------------------------
	.section	.nv.info._Z4lifePhi,"",@"SHT_CUDA_INFO"
	.sectionflags	@""
	.align	4


	//----- nvinfo : EIATTR_CUDA_API_VERSION
	.align		4
        /*0000*/ 	.byte	0x04, 0x37
        /*0002*/ 	.short	(.L_7 - .L_6)
.L_6:
        /*0004*/ 	.word	0x00000082


	//----- nvinfo : EIATTR_KPARAM_INFO
	.align		4
.L_7:
        /*0008*/ 	.byte	0x04, 0x17
        /*000a*/ 	.short	(.L_9 - .L_8)
.L_8:
        /*000c*/ 	.word	0x00000000
        /*0010*/ 	.short	0x0001
        /*0012*/ 	.short	0x0008
        /*0014*/ 	.byte	0x00, 0xf0, 0x11, 0x00


	//----- nvinfo : EIATTR_KPARAM_INFO
	.align		4
.L_9:
        /*0018*/ 	.byte	0x04, 0x17
        /*001a*/ 	.short	(.L_11 - .L_10)
.L_10:
        /*001c*/ 	.word	0x00000000
        /*0020*/ 	.short	0x0000
        /*0022*/ 	.short	0x0000
        /*0024*/ 	.byte	0x00, 0xf5, 0x21, 0x00


	//----- nvinfo : EIATTR_SPARSE_MMA_MASK
	.align		4
.L_11:
        /*0028*/ 	.byte	0x03, 0x50
        /*002a*/ 	.short	0x0000


	//----- nvinfo : EIATTR_MAXREG_COUNT
	.align		4
        /*002c*/ 	.byte	0x03, 0x1b
        /*002e*/ 	.short	0x00ff


	//----- nvinfo : EIATTR_NUM_BARRIERS
	.align		4
        /*0030*/ 	.byte	0x02, 0x4c
        /*0032*/ 	.byte	0x01
	.zero		1


	//----- nvinfo : EIATTR_MERCURY_ISA_VERSION
	.align		4
        /*0034*/ 	.byte	0x03, 0x5f
        /*0036*/ 	.short	0x0101


	//----- nvinfo : EIATTR_VRC_CTA_INIT_COUNT
	.align		4
        /*0038*/ 	.byte	0x02, 0x4a
	.zero		1
	.zero		1


	//----- nvinfo : EIATTR_EXIT_INSTR_OFFSETS
	.align		4
        /*003c*/ 	.byte	0x04, 0x1c
        /*003e*/ 	.short	(.L_13 - .L_12)


	//   ....[0]....
.L_12:
        /*0040*/ 	.word	0x00000090


	//   ....[1]....
        /*0044*/ 	.word	0x00000ab0


	//   ....[2]....
        /*0048*/ 	.word	0x00000e90


	//----- nvinfo : EIATTR_CRS_STACK_SIZE
	.align		4
.L_13:
        /*004c*/ 	.byte	0x04, 0x1e
        /*004e*/ 	.short	(.L_15 - .L_14)
.L_14:
        /*0050*/ 	.word	0x00000000


	//----- nvinfo : EIATTR_CBANK_PARAM_SIZE
	.align		4
.L_15:
        /*0054*/ 	.byte	0x03, 0x19
        /*0056*/ 	.short	0x000c


	//----- nvinfo : EIATTR_PARAM_CBANK
	.align		4
        /*0058*/ 	.byte	0x04, 0x0a
        /*005a*/ 	.short	(.L_17 - .L_16)
	.align		4
.L_16:
        /*005c*/ 	.word	index@(.nv.constant0._Z4lifePhi)
        /*0060*/ 	.short	0x0380
        /*0062*/ 	.short	0x000c


	//----- nvinfo : EIATTR_SW_WAR
	.align		4
.L_17:
        /*0064*/ 	.byte	0x04, 0x36
        /*0066*/ 	.short	(.L_19 - .L_18)
.L_18:
        /*0068*/ 	.word	0x00000008
.L_19:


//--------------------- .nv.callgraph             --------------------------
	.section	.nv.callgraph,"",@"SHT_CUDA_CALLGRAPH"
	.align	4
	.sectionentsize	8
	.align		4
        /*0000*/ 	.word	0x00000000
	.align		4
        /*0004*/ 	.word	0xffffffff
	.align		4
        /*0008*/ 	.word	0x00000000
	.align		4
        /*000c*/ 	.word	0xfffffffe
	.align		4
        /*0010*/ 	.word	0x00000000
	.align		4
        /*0014*/ 	.word	0xfffffffd
	.align		4
        /*0018*/ 	.word	0x00000000
	.align		4
        /*001c*/ 	.word	0xfffffffc


//--------------------- .text._Z4lifePhi          --------------------------
	.section	.text._Z4lifePhi,"ax",@progbits
	.align	128
        .global         _Z4lifePhi
        .type           _Z4lifePhi,@function
        .size           _Z4lifePhi,(.L_x_15 - _Z4lifePhi)
        .other          _Z4lifePhi,@"STO_CUDA_ENTRY STV_DEFAULT"
_Z4lifePhi:
.text._Z4lifePhi:
[----:B------:R-:W-:Y:S08]  /*0000*/  LDC R1, c[0x0][0x37c] ;  /* 0x0000df00ff017b82 */ /* 0x000ff00000000800 */
[----:B------:R-:W0:Y:S01]  /*0010*/  LDC R18, c[0x0][0x388] ;  /* 0x0000e200ff127b82 */ /* 0x000e220000000800 */
[----:B------:R-:W1:Y:S01]  /*0020*/  S2R R0, SR_TID.Y ;  /* 0x0000000000007919 */ /* 0x000e620000002200 */
[----:B------:R-:W2:Y:S06]  /*0030*/  S2R R3, SR_TID.X ;  /* 0x0000000000037919 */ /* 0x000eac0000002100 */
[----:B------:R-:W3:Y:S08]  /*0040*/  LDC R15, c[0x0][0x364] ;  /* 0x0000d900ff0f7b82 */ /* 0x000ef00000000800 */
[----:B------:R-:W4:Y:S01]  /*0050*/  LDC R14, c[0x0][0x360] ;  /* 0x0000d800ff0e7b82 */ /* 0x000f220000000800 */
[----:B0-----:R-:W-:-:S07]  /*0060*/  ISETP.GE.AND P0, PT, R18, 0x1, PT ;  /* 0x000000011200780c */ /* 0x001fce0003f06270 */
[----:B------:R-:W0:Y:S08]  /*0070*/  S2UR UR4, SR_CTAID.Y ;  /* 0x00000000000479c3 */ /* 0x000e300000002600 */
[----:B------:R-:W0:Y:S02]  /*0080*/  S2UR UR5, SR_CTAID.X ;  /* 0x00000000000579c3 */ /* 0x000e240000002500 */
[----:B01234-:R-:W-:Y:S05]  /*0090*/  @!P0 EXIT ;  /* 0x000000000000894d */ /* 0x01ffea0003800000 */
[----:B------:R-:W0:Y:S01]  /*00a0*/  LDCU UR6, c[0x0][0x370] ;  /* 0x00006e00ff0677ac */ /* 0x000e220008000800 */
[----:B------:R-:W-:Y:S01]  /*00b0*/  IMAD R0, R15, UR4, R0 ;  /* 0x000000040f007c24 */ /* 0x000fe2000f8e0200 */
[----:B------:R-:W1:Y:S01]  /*00c0*/  LDCU.64 UR8, c[0x0][0x380] ;  /* 0x00007000ff0877ac */ /* 0x000e620008000a00 */
[C---:B0-----:R-:W-:Y:S02]  /*00d0*/  IMAD R17, R14.reuse, UR6, RZ ;  /* 0x000000060e117c24 */ /* 0x041fe4000f8e02ff */
[----:B------:R-:W-:Y:S01]  /*00e0*/  IMAD R14, R14, UR5, R3 ;  /* 0x000000050e0e7c24 */ /* 0x000fe2000f8e0203 */
[----:B------:R-:W0:Y:S01]  /*00f0*/  LDCU.64 UR4, c[0x0][0x358] ;  /* 0x00006b00ff0477ac */ /* 0x000e220008000a00 */
[----:B------:R-:W-:-:S04]  /*0100*/  IMAD R3, R0, R17, RZ ;  /* 0x0000001100037224 */ /* 0x000fc800078e02ff */
[----:B------:R-:W-:-:S05]  /*0110*/  IMAD.IADD R2, R14, 0x1, R3 ;  /* 0x000000010e027824 */ /* 0x000fca00078e0203 */
[----:B-1----:R-:W-:-:S04]  /*0120*/  IADD3 R12, P0, PT, R2, UR8, RZ ;  /* 0x00000008020c7c10 */ /* 0x002fc8000ff1e0ff */
[----:B------:R-:W-:-:S05]  /*0130*/  LEA.HI.X.SX32 R13, R2, UR9, 0x1, P0 ;  /* 0x00000009020d7c11 */ /* 0x000fca00080f0eff */
[----:B0-----:R0:W5:Y:S01]  /*0140*/  LDG.E.U8 R16, desc[UR4][R12.64] ;  /* 0x000000040c107981 */ /* 0x001162000c1e1100 */
[----:B------:R-:W1:Y:S01]  /*0150*/  LDC R2, c[0x0][0x374] ;  /* 0x0000dd00ff027b82 */ /* 0x000e620000000800 */
[--C-:B------:R-:W-:Y:S02]  /*0160*/  SHF.R.S32.HI R4, RZ, 0x1f, R3.reuse ;  /* 0x0000001fff047819 */ /* 0x100fe40000011403 */
[----:B------:R-:W-:Y:S01]  /*0170*/  IADD3 R10, P0, P1, R14, UR8, R3 ;  /* 0x000000080e0a7c10 */ /* 0x000fe2000f91e003 */
[----:B------:R-:W-:Y:S01]  /*0180*/  IMAD.IADD R3, R3, 0x1, -R17 ;  /* 0x0000000103037824 */ /* 0x000fe200078e0a11 */
[----:B------:R-:W-:-:S03]  /*0190*/  SHF.R.S32.HI R5, RZ, 0x1f, R14 ;  /* 0x0000001fff057819 */ /* 0x000fc6000001140e */
[--C-:B------:R-:W-:Y:S01]  /*01a0*/  IMAD R7, R17, 0x2, R3.reuse ;  /* 0x0000000211077824 */ /* 0x100fe200078e0203 */
[----:B------:R-:W-:Y:S02]  /*01b0*/  IADD3.X R11, PT, PT, R5, UR9, R4, P0, P1 ;  /* 0x00000009050b7c10 */ /* 0x000fe400087e2404 */
[C---:B------:R-:W-:Y:S02]  /*01c0*/  IADD3 R8, P0, P1, R14.reuse, UR8, R3 ;  /* 0x000000080e087c10 */ /* 0x040fe4000f91e003 */
[--C-:B------:R-:W-:Y:S02]  /*01d0*/  SHF.R.S32.HI R20, RZ, 0x1f, R7.reuse ;  /* 0x0000001fff147819 */ /* 0x100fe40000011407 */
[----:B------:R-:W-:-:S04]  /*01e0*/  IADD3 R6, P2, P3, R14, UR8, R7 ;  /* 0x000000080e067c10 */ /* 0x000fc8000fb5e007 */
[----:B------:R-:W-:Y:S01]  /*01f0*/  IADD3.X R7, PT, PT, R5, UR9, R20, P2, P3 ;  /* 0x0000000905077c10 */ /* 0x000fe200097e6414 */
[----:B-1----:R-:W-:Y:S01]  /*0200*/  IMAD R15, R15, R2, -0x1 ;  /* 0xffffffff0f0f7424 */ /* 0x002fe200078e0202 */
[--C-:B------:R-:W-:Y:S01]  /*0210*/  SHF.R.S32.HI R2, RZ, 0x1f, R3.reuse ;  /* 0x0000001fff027819 */ /* 0x100fe20000011403 */
[----:B------:R-:W-:-:S03]  /*0220*/  IMAD.IADD R3, R14, 0x1, R3 ;  /* 0x000000010e037824 */ /* 0x000fc600078e0203 */
[----:B------:R-:W-:Y:S02]  /*0230*/  IADD3.X R9, PT, PT, R5, UR9, R2, P0, P1 ;  /* 0x0000000905097c10 */ /* 0x000fe400087e2402 */
[----:B------:R-:W-:Y:S02]  /*0240*/  ISETP.NE.AND P0, PT, R18, 0x1, PT ;  /* 0x000000011200780c */ /* 0x000fe40003f05270 */
[----:B------:R-:W-:Y:S02]  /*0250*/  IADD3 R4, P1, PT, R3, UR8, RZ ;  /* 0x0000000803047c10 */ /* 0x000fe4000ff3e0ff */
[----:B------:R-:W-:Y:S02]  /*0260*/  IADD3 R2, P4, PT, R17, R12, RZ ;  /* 0x0000000c11027210 */ /* 0x000fe40007f9e0ff */
[----:B------:R-:W-:Y:S02]  /*0270*/  LEA.HI.X.SX32 R5, R3, UR9, 0x1, P1 ;  /* 0x0000000903057c11 */ /* 0x000fe400088f0eff */
[C---:B------:R-:W-:Y:S01]  /*0280*/  LEA.HI.X.SX32 R3, R17.reuse, R13, 0x1, P4 ;  /* 0x0000000d11037211 */ /* 0x040fe200020f0eff */
[----:B------:R-:W-:-:S04]  /*0290*/  VIADD R17, R17, 0xffffffff ;  /* 0xffffffff11117836 */ /* 0x000fc80000000000 */
[----:B0-----:R-:W-:Y:S05]  /*02a0*/  @!P0 BRA `(.L_x_0) ;  /* 0x0000000400f48947 */ /* 0x001fea0003800000 */
[----:B------:R-:W-:Y:S02]  /*02b0*/  LOP3.LUT R18, R18, 0x7ffffffe, RZ, 0xc0, !PT ;  /* 0x7ffffffe12127812 */ /* 0x000fe400078ec0ff */
[----:B------:R-:W-:-:S03]  /*02c0*/  ISETP.NE.AND P2, PT, R0, RZ, PT ;  /* 0x000000ff0000720c */ /* 0x000fc60003f45270 */
[----:B------:R-:W-:-:S10]  /*02d0*/  IMAD.MOV R18, RZ, RZ, -R18 ;  /* 0x000000ffff127224 */ /* 0x000fd400078e0a12 */
.L_x_9:
[C---:B------:R-:W-:Y:S02]  /*02e0*/  ISETP.NE.AND P1, PT, R14.reuse, RZ, PT ;  /* 0x000000ff0e00720c */ /* 0x040fe40003f25270 */
[----:B------:R-:W-:-:S11]  /*02f0*/  ISETP.NE.AND P0, PT, R14, R17, PT ;  /* 0x000000110e00720c */ /* 0x000fd60003f05270 */
[----:B0-----:R-:W2:Y:S04]  /*0300*/  @P1 LDG.E.U8 R19, desc[UR4][R10.64+-0x1] ;  /* 0xffffff040a131981 */ /* 0x001ea8000c1e1100 */
[----:B-----5:R0:W5:Y:S01]  /*0310*/  @P0 LDG.E.U8 R22, desc[UR4][R10.64+0x1] ;  /* 0x000001040a160981 */ /* 0x020162000c1e1100 */
[----:B------:R-:W-:Y:S01]  /*0320*/  BSSY.RECONVERGENT B0, `(.L_x_1) ;  /* 0x0000014000007945 */ /* 0x000fe20003800200 */
[----:B--2---:R-:W-:Y:S02]  /*0330*/  ISETP.NE.AND P3, PT, R19, 0x1, P1 ;  /* 0x000000011300780c */ /* 0x004fe40000f65270 */
[----:B------:R-:W-:Y:S01]  /*0340*/  PRMT R19, RZ, 0x7610, R19 ;  /* 0x00007610ff137816 */ /* 0x000fe20000000013 */
[----:B0-----:R-:W-:Y:S10]  /*0350*/  @!P2 BRA `(.L_x_2) ;  /* 0x000000000040a947 */ /* 0x001ff40003800000 */
[C---:B------:R-:W-:Y:S01]  /*0360*/  ISETP.NE.AND P5, PT, R14.reuse, RZ, PT ;  /* 0x000000ff0e00720c */ /* 0x040fe20003fa5270 */
[----:B------:R-:W2:Y:S01]  /*0370*/  LDG.E.U8 R20, desc[UR4][R4.64] ;  /* 0x0000000404147981 */ /* 0x000ea2000c1e1100 */
[----:B------:R-:W-:-:S11]  /*0380*/  ISETP.NE.AND P2, PT, R14, R17, PT ;  /* 0x000000110e00720c */ /* 0x000fd60003f45270 */
[----:B------:R-:W3:Y:S04]  /*0390*/  @P5 LDG.E.U8 R19, desc[UR4][R8.64+-0x1] ;  /* 0xffffff0408135981 */ /* 0x000ee8000c1e1100 */
[----:B------:R-:W4:Y:S01]  /*03a0*/  @P2 LDG.E.U8 R21, desc[UR4][R8.64+0x1] ;  /* 0x0000010408152981 */ /* 0x000f22000c1e1100 */
[----:B--2---:R-:W-:Y:S02]  /*03b0*/  ISETP.NE.AND P4, PT, R20, 0x1, PT ;  /* 0x000000011400780c */ /* 0x004fe40003f85270 */
[----:B---3--:R-:W-:Y:S02]  /*03c0*/  @P5 ISETP.NE.AND P6, PT, R19, 0x1, PT ;  /* 0x000000011300580c */ /* 0x008fe40003fc5270 */
[----:B------:R-:W-:Y:S02]  /*03d0*/  PRMT R19, RZ, 0x7610, R19 ;  /* 0x00007610ff137816 */ /* 0x000fe40000000013 */
[----:B------:R-:W-:-:S02]  /*03e0*/  @P5 SEL R19, RZ, 0x1, P6 ;  /* 0x00000001ff135807 */ /* 0x000fc40003000000 */
[----:B----4-:R-:W-:-:S03]  /*03f0*/  ISETP.NE.AND P5, PT, R21, 0x1, P2 ;  /* 0x000000011500780c */ /* 0x010fc600017a5270 */
[----:B------:R-:W-:Y:S02]  /*0400*/  VIADD R20, R19, 0x1 ;  /* 0x0000000113147836 */ /* 0x000fe40000000000 */
[----:B------:R-:W-:-:S05]  /*0410*/  @P4 IMAD.MOV R20, RZ, RZ, R19 ;  /* 0x000000ffff144224 */ /* 0x000fca00078e0213 */
[----:B------:R-:W-:-:S05]  /*0420*/  PRMT R19, R20, 0x7610, R19 ;  /* 0x0000761014137816 */ /* 0x000fca0000000013 */
[----:B------:R-:W-:Y:S02]  /*0430*/  @P2 VIADD R20, R19, 0x1 ;  /* 0x0000000113142836 */ /* 0x000fe40000000000 */
[----:B------:R-:W-:-:S05]  /*0440*/  @P5 IMAD.MOV R20, RZ, RZ, R19 ;  /* 0x000000ffff145224 */ /* 0x000fca00078e0213 */
[----:B------:R-:W-:-:S07]  /*0450*/  @P2 PRMT R19, R20, 0x7610, R19 ;  /* 0x0000761014132816 */ /* 0x000fce0000000013 */
.L_x_2:
[----:B------:R-:W-:Y:S05]  /*0460*/  BSYNC.RECONVERGENT B0 ;  /* 0x0000000000007941 */ /* 0x000fea0003800200 */
.L_x_1:
[----:B-----5:R-:W-:Y:S01]  /*0470*/  ISETP.NE.AND P2, PT, R22, 0x1, P0 ;  /* 0x000000011600780c */ /* 0x020fe20000745270 */
[----:B------:R-:W-:Y:S01]  /*0480*/  @P1 VIADD R20, R19, 0x1 ;  /* 0x0000000113141836 */ /* 0x000fe20000000000 */
[----:B------:R-:W-:Y:S01]  /*0490*/  BSSY.RECONVERGENT B0, `(.L_x_3) ;  /* 0x0000017000007945 */ /* 0x000fe20003800200 */
[----:B------:R-:W-:Y:S01]  /*04a0*/  @P3 IMAD.MOV R20, RZ, RZ, R19 ;  /* 0x000000ffff143224 */ /* 0x000fe200078e0213 */
[----:B------:R-:W-:-:S04]  /*04b0*/  ISETP.NE.AND P3, PT, R0, R15, PT ;  /* 0x0000000f0000720c */ /* 0x000fc80003f65270 */
[----:B------:R-:W-:-:S05]  /*04c0*/  @P1 PRMT R19, R20, 0x7610, R19 ;  /* 0x0000761014131816 */ /* 0x000fca0000000013 */
[----:B------:R-:W-:Y:S02]  /*04d0*/  @P0 VIADD R20, R19, 0x1 ;  /* 0x0000000113140836 */ /* 0x000fe40000000000 */
[----:B------:R-:W-:-:S05]  /*04e0*/  @P2 IMAD.MOV R20, RZ, RZ, R19 ;  /* 0x000000ffff142224 */ /* 0x000fca00078e0213 */
[----:B------:R-:W-:Y:S01]  /*04f0*/  @P0 PRMT R19, R20, 0x7610, R19 ;  /* 0x0000761014130816 */ /* 0x000fe20000000013 */
[----:B------:R-:W-:Y:S06]  /*0500*/  @!P3 BRA `(.L_x_4) ;  /* 0x00000000003cb947 */ /* 0x000fec0003800000 */
[----:B------:R-:W2:Y:S04]  /*0510*/  @P1 LDG.E.U8 R20, desc[UR4][R6.64+-0x1] ;  /* 0xffffff0406141981 */ /* 0x000ea8000c1e1100 */
[----:B------:R-:W3:Y:S04]  /*0520*/  LDG.E.U8 R21, desc[UR4][R2.64] ;  /* 0x0000000402157981 */ /* 0x000ee8000c1e1100 */
[----:B------:R-:W4:Y:S01]  /*0530*/  @P0 LDG.E.U8 R22, desc[UR4][R6.64+0x1] ;  /* 0x0000010406160981 */ /* 0x000f22000c1e1100 */
[----:B--2---:R-:W-:Y:S01]  /*0540*/  ISETP.NE.AND P2, PT, R20, 0x1, P1 ;  /* 0x000000011400780c */ /* 0x004fe20000f45270 */
[----:B------:R-:W-:Y:S01]  /*0550*/  @P1 VIADD R20, R19, 0x1 ;  /* 0x0000000113141836 */ /* 0x000fe20000000000 */
[----:B----4-:R-:W-:-:S11]  /*0560*/  ISETP.NE.AND P4, PT, R22, 0x1, P0 ;  /* 0x000000011600780c */ /* 0x010fd60000785270 */
[----:B------:R-:W-:Y:S01]  /*0570*/  @P2 IMAD.MOV R20, RZ, RZ, R19 ;  /* 0x000000ffff142224 */ /* 0x000fe200078e0213 */
[----:B---3--:R-:W-:-:S04]  /*0580*/  ISETP.NE.AND P2, PT, R21, 0x1, PT ;  /* 0x000000011500780c */ /* 0x008fc80003f45270 */
[----:B------:R-:W-:-:S05]  /*0590*/  @P1 PRMT R19, R20, 0x7610, R19 ;  /* 0x0000761014131816 */ /* 0x000fca0000000013 */
[----:B------:R-:W-:-:S04]  /*05a0*/  VIADD R20, R19, 0x1 ;  /* 0x0000000113147836 */ /* 0x000fc80000000000 */
[----:B------:R-:W-:-:S05]  /*05b0*/  @P2 IMAD.MOV R20, RZ, RZ, R19 ;  /* 0x000000ffff142224 */ /* 0x000fca00078e0213 */
[----:B------:R-:W-:-:S05]  /*05c0*/  PRMT R19, R20, 0x7610, R19 ;  /* 0x0000761014137816 */ /* 0x000fca0000000013 */
[----:B------:R-:W-:Y:S02]  /*05d0*/  @P0 VIADD R20, R19, 0x1 ;  /* 0x0000000113140836 */ /* 0x000fe40000000000 */
[----:B------:R-:W-:-:S05]  /*05e0*/  @P4 IMAD.MOV R20, RZ, RZ, R19 ;  /* 0x000000ffff144224 */ /* 0x000fca00078e0213 */
[----:B------:R-:W-:-:S07]  /*05f0*/  @P0 PRMT R19, R20, 0x7610, R19 ;  /* 0x0000761014130816 */ /* 0x000fce0000000013 */
.L_x_4:
[----:B------:R-:W-:Y:S05]  /*0600*/  BSYNC.RECONVERGENT B0 ;  /* 0x0000000000007941 */ /* 0x000fea0003800200 */
.L_x_3:
[----:B------:R-:W-:Y:S01]  /*0610*/  BAR.SYNC.DEFER_BLOCKING 0x0 ;  /* 0x0000000000007b1d */ /* 0x000fe20000010000 */
[C---:B------:R-:W-:Y:S02]  /*0620*/  PRMT R20, R19.reuse, 0x9910, RZ ;  /* 0x0000991013147816 */ /* 0x040fe400000000ff */
[----:B------:R-:W-:Y:S02]  /*0630*/  LOP3.LUT R19, R19, 0xffff, RZ, 0xc0, !PT ;  /* 0x0000ffff13137812 */ /* 0x000fe400078ec0ff */
[----:B------:R-:W-:Y:S02]  /*0640*/  ISETP.NE.AND P4, PT, R20, 0x3, PT ;  /* 0x000000031400780c */ /* 0x000fe40003f85270 */
[----:B------:R-:W-:-:S04]  /*0650*/  ISETP.GT.U32.AND P2, PT, R19, 0x3, PT ;  /* 0x000000031300780c */ /* 0x000fc80003f44070 */
[----:B------:R-:W-:Y:S02]  /*0660*/  SEL R16, R16, RZ, !P2 ;  /* 0x000000ff10107207 */ /* 0x000fe40005000000 */
[----:B------:R-:W-:Y:S02]  /*0670*/  ISETP.GE.U32.AND P2, PT, R19, 0x2, PT ;  /* 0x000000021300780c */ /* 0x000fe40003f46070 */
[----:B------:R-:W-:-:S04]  /*0680*/  SEL R16, R16, 0x1, P4 ;  /* 0x0000000110107807 */ /* 0x000fc80002000000 */
[----:B------:R-:W-:-:S05]  /*0690*/  SEL R19, R16, RZ, P2 ;  /* 0x000000ff10137207 */ /* 0x000fca0001000000 */
[----:B------:R0:W-:Y:S04]  /*06a0*/  STG.E.U8 desc[UR4][R12.64], R19 ;  /* 0x000000130c007986 */ /* 0x0001e8000c101104 */
[----:B------:R-:W2:Y:S04]  /*06b0*/  @P1 LDG.E.U8 R16, desc[UR4][R10.64+-0x1] ;  /* 0xffffff040a101981 */ /* 0x000ea8000c1e1100 */
[----:B------:R0:W5:Y:S01]  /*06c0*/  @P0 LDG.E.U8 R22, desc[UR4][R10.64+0x1] ;  /* 0x000001040a160981 */ /* 0x000162000c1e1100 */
[----:B------:R-:W-:Y:S01]  /*06d0*/  ISETP.NE.AND P2, PT, R0, RZ, PT ;  /* 0x000000ff0000720c */ /* 0x000fe20003f45270 */
[----:B------:R-:W-:Y:S01]  /*06e0*/  BSSY.RECONVERGENT B0, `(.L_x_5) ;  /* 0x0000012000007945 */ /* 0x000fe20003800200 */
[----:B--2---:R-:W-:-:S02]  /*06f0*/  ISETP.NE.AND P4, PT, R16, 0x1, P1 ;  /* 0x000000011000780c */ /* 0x004fc40000f85270 */
[----:B------:R-:W-:-:S09]  /*0700*/  PRMT R16, RZ, 0x7610, R16 ;  /* 0x00007610ff107816 */ /* 0x000fd20000000010 */
[----:B0-----:R-:W-:Y:S05]  /*0710*/  @!P2 BRA `(.L_x_6) ;  /* 0x000000000038a947 */ /* 0x001fea0003800000 */
[----:B------:R-:W2:Y:S04]  /*0720*/  LDG.E.U8 R16, desc[UR4][R4.64] ;  /* 0x0000000404107981 */ /* 0x000ea8000c1e1100 */
[----:B------:R-:W3:Y:S04]  /*0730*/  @P1 LDG.E.U8 R20, desc[UR4][R8.64+-0x1] ;  /* 0xffffff0408141981 */ /* 0x000ee8000c1e1100 */
[----:B------:R-:W4:Y:S01]  /*0740*/  @P0 LDG.E.U8 R21, desc[UR4][R8.64+0x1] ;  /* 0x0000010408150981 */ /* 0x000f22000c1e1100 */
[----:B--2---:R-:W-:Y:S02]  /*0750*/  ISETP.NE.AND P5, PT, R16, 0x1, PT ;  /* 0x000000011000780c */ /* 0x004fe40003fa5270 */
[----:B---3--:R-:W-:-:S02]  /*0760*/  @P1 ISETP.NE.AND P6, PT, R20, 0x1, PT ;  /* 0x000000011400180c */ /* 0x008fc40003fc5270 */
[----:B------:R-:W-:Y:S02]  /*0770*/  PRMT R16, RZ, 0x7610, R16 ;  /* 0x00007610ff107816 */ /* 0x000fe40000000010 */
[----:B------:R-:W-:Y:S02]  /*0780*/  @P1 SEL R16, RZ, 0x1, P6 ;  /* 0x00000001ff101807 */ /* 0x000fe40003000000 */
[----:B----4-:R-:W-:-:S03]  /*0790*/  ISETP.NE.AND P6, PT, R21, 0x1, P0 ;  /* 0x000000011500780c */ /* 0x010fc600007c5270 */
[----:B------:R-:W-:Y:S02]  /*07a0*/  VIADD R20, R16, 0x1 ;  /* 0x0000000110147836 */ /* 0x000fe40000000000 */
[----:B------:R-:W-:-:S05]  /*07b0*/  @P5 IMAD.MOV R20, RZ, RZ, R16 ;  /* 0x000000ffff145224 */ /* 0x000fca00078e0210 */
[----:B------:R-:W-:-:S05]  /*07c0*/  PRMT R16, R20, 0x7610, R16 ;  /* 0x0000761014107816 */ /* 0x000fca0000000010 */
[----:B------:R-:W-:Y:S02]  /*07d0*/  @P0 VIADD R20, R16, 0x1 ;  /* 0x0000000110140836 */ /* 0x000fe40000000000 */
[----:B------:R-:W-:-:S05]  /*07e0*/  @P6 IMAD.MOV R20, RZ, RZ, R16 ;  /* 0x000000ffff146224 */ /* 0x000fca00078e0210 */
[----:B------:R-:W-:-:S07]  /*07f0*/  @P0 PRMT R16, R20, 0x7610, R16 ;  /* 0x0000761014100816 */ /* 0x000fce0000000010 */
.L_x_6:
[----:B------:R-:W-:Y:S05]  /*0800*/  BSYNC.RECONVERGENT B0 ;  /* 0x0000000000007941 */ /* 0x000fea0003800200 */
.L_x_5:
[----:B------:R-:W-:Y:S01]  /*0810*/  @P1 VIADD R20, R16, 0x1 ;  /* 0x0000000110141836 */ /* 0x000fe20000000000 */
[----:B------:R-:W-:Y:S01]  /*0820*/  BSSY.RECONVERGENT B0, `(.L_x_7) ;  /* 0x0000017000007945 */ /* 0x000fe20003800200 */
[----:B------:R-:W-:Y:S01]  /*0830*/  @P4 IMAD.MOV R20, RZ, RZ, R16 ;  /* 0x000000ffff144224 */ /* 0x000fe200078e0210 */
[----:B-----5:R-:W-:-:S04]  /*0840*/  ISETP.NE.AND P4, PT, R22, 0x1, P0 ;  /* 0x000000011600780c */ /* 0x020fc80000785270 */
[----:B------:R-:W-:-:S05]  /*0850*/  @P1 PRMT R16, R20, 0x7610, R16 ;  /* 0x0000761014101816 */ /* 0x000fca0000000010 */
[----:B------:R-:W-:-:S04]  /*0860*/  @P0 VIADD R20, R16, 0x1 ;  /* 0x0000000110140836 */ /* 0x000fc80000000000 */
[----:B------:R-:W-:-:S05]  /*0870*/  @P4 IMAD.MOV R20, RZ, RZ, R16 ;  /* 0x000000ffff144224 */ /* 0x000fca00078e0210 */
[----:B------:R-:W-:Y:S01]  /*0880*/  @P0 PRMT R16, R20, 0x7610, R16 ;  /* 0x0000761014100816 */ /* 0x000fe20000000010 */
[----:B------:R-:W-:Y:S06]  /*0890*/  @!P3 BRA `(.L_x_8) ;  /* 0x00000000003cb947 */ /* 0x000fec0003800000 */
[----:B------:R-:W2:Y:S04]  /*08a0*/  @P1 LDG.E.U8 R20, desc[UR4][R6.64+-0x1] ;  /* 0xffffff0406141981 */ /* 0x000ea8000c1e1100 */
[----:B------:R-:W3:Y:S04]  /*08b0*/  LDG.E.U8 R21, desc[UR4][R2.64] ;  /* 0x0000000402157981 */ /* 0x000ee8000c1e1100 */
[----:B------:R-:W4:Y:S01]  /*08c0*/  @P0 LDG.E.U8 R22, desc[UR4][R6.64+0x1] ;  /* 0x0000010406160981 */ /* 0x000f22000c1e1100 */
[----:B--2---:R-:W-:Y:S01]  /*08d0*/  ISETP.NE.AND P3, PT, R20, 0x1, P1 ;  /* 0x000000011400780c */ /* 0x004fe20000f65270 */
[----:B------:R-:W-:-:S12]  /*08e0*/  @P1 VIADD R20, R16, 0x1 ;  /* 0x0000000110141836 */ /* 0x000fd80000000000 */
[----:B------:R-:W-:Y:S01]  /*08f0*/  @P3 IMAD.MOV R20, RZ, RZ, R16 ;  /* 0x000000ffff143224 */ /* 0x000fe200078e0210 */
[----:B---3--:R-:W-:-:S04]  /*0900*/  ISETP.NE.AND P3, PT, R21, 0x1, PT ;  /* 0x000000011500780c */ /* 0x008fc80003f65270 */
[----:B------:R-:W-:Y:S02]  /*0910*/  @P1 PRMT R16, R20, 0x7610, R16 ;  /* 0x0000761014101816 */ /* 0x000fe40000000010 */
[----:B----4-:R-:W-:-:S03]  /*0920*/  ISETP.NE.AND P1, PT, R22, 0x1, P0 ;  /* 0x000000011600780c */ /* 0x010fc60000725270 */
[----:B------:R-:W-:-:S04]  /*0930*/  VIADD R20, R16, 0x1 ;  /* 0x0000000110147836 */ /* 0x000fc80000000000 */
[----:B------:R-:W-:-:S05]  /*0940*/  @P3 IMAD.MOV R20, RZ, RZ, R16 ;  /* 0x000000ffff143224 */ /* 0x000fca00078e0210 */
[----:B------:R-:W-:-:S05]  /*0950*/  PRMT R16, R20, 0x7610, R16 ;  /* 0x0000761014107816 */ /* 0x000fca0000000010 */
[----:B------:R-:W-:Y:S02]  /*0960*/  @P0 VIADD R20, R16, 0x1 ;  /* 0x0000000110140836 */ /* 0x000fe40000000000 */
[----:B------:R-:W-:-:S05]  /*0970*/  @P1 IMAD.MOV R20, RZ, RZ, R16 ;  /* 0x000000ffff141224 */ /* 0x000fca00078e0210 */
[----:B------:R-:W-:-:S07]  /*0980*/  @P0 PRMT R16, R20, 0x7610, R16 ;  /* 0x0000761014100816 */ /* 0x000fce0000000010 */
.L_x_8:
[----:B------:R-:W-:Y:S05]  /*0990*/  BSYNC.RECONVERGENT B0 ;  /* 0x0000000000007941 */ /* 0x000fea0003800200 */
.L_x_7:
[----:B------:R-:W-:Y:S01]  /*09a0*/  BAR.SYNC.DEFER_BLOCKING 0x0 ;  /* 0x0000000000007b1d */ /* 0x000fe20000010000 */
[----:B------:R-:W-:Y:S01]  /*09b0*/  PRMT R20, R16, 0x9910, RZ ;  /* 0x0000991010147816 */ /* 0x000fe200000000ff */
[----:B------:R-:W-:Y:S01]  /*09c0*/  VIADD R18, R18, 0x2 ;  /* 0x0000000212127836 */ /* 0x000fe20000000000 */
[----:B------:R-:W-:Y:S02]  /*09d0*/  LOP3.LUT R16, R16, 0xffff, RZ, 0xc0, !PT ;  /* 0x0000ffff10107812 */ /* 0x000fe400078ec0ff */
[----:B------:R-:W-:Y:S02]  /*09e0*/  ISETP.NE.AND P1, PT, R20, 0x3, PT ;  /* 0x000000031400780c */ /* 0x000fe40003f25270 */
[----:B------:R-:W-:-:S04]  /*09f0*/  ISETP.GT.U32.AND P0, PT, R16, 0x3, PT ;  /* 0x000000031000780c */ /* 0x000fc80003f04070 */
[----:B------:R-:W-:Y:S02]  /*0a00*/  SEL R19, R19, RZ, !P0 ;  /* 0x000000ff13137207 */ /* 0x000fe40004000000 */
[----:B------:R-:W-:Y:S02]  /*0a10*/  ISETP.GE.U32.AND P0, PT, R16, 0x2, PT ;  /* 0x000000021000780c */ /* 0x000fe40003f06070 */
[----:B------:R-:W-:-:S04]  /*0a20*/  SEL R19, R19, 0x1, P1 ;  /* 0x0000000113137807 */ /* 0x000fc80000800000 */
[----:B------:R-:W-:Y:S02]  /*0a30*/  SEL R19, R19, RZ, P0 ;  /* 0x000000ff13137207 */ /* 0x000fe40000000000 */
[----:B------:R-:W-:Y:S02]  /*0a40*/  ISETP.NE.AND P0, PT, R18, RZ, PT ;  /* 0x000000ff1200720c */ /* 0x000fe40003f05270 */
[----:B------:R-:W-:Y:S01]  /*0a50*/  PRMT R16, R19, 0x7610, R16 ;  /* 0x0000761013107816 */ /* 0x000fe20000000010 */
[----:B------:R0:W-:Y:S10]  /*0a60*/  STG.E.U8 desc[UR4][R12.64], R19 ;  /* 0x000000130c007986 */ /* 0x0001f4000c101104 */
[----:B------:R-:W-:Y:S05]  /*0a70*/  @P0 BRA `(.L_x_9) ;  /* 0xfffffff800180947 */ /* 0x000fea000383ffff */
.L_x_0:
[----:B------:R-:W1:Y:S02]  /*0a80*/  LDC R18, c[0x0][0x388] ;  /* 0x0000e200ff127b82 */ /* 0x000e640000000800 */
[----:B-1----:R-:W-:-:S04]  /*0a90*/  LOP3.LUT R18, R18, 0x1, RZ, 0xc0, !PT ;  /* 0x0000000112127812 */ /* 0x002fc800078ec0ff */
[----:B------:R-:W-:-:S13]  /*0aa0*/  ISETP.NE.U32.AND P0, PT, R18, 0x1, PT ;  /* 0x000000011200780c */ /* 0x000fda0003f05070 */
[----:B------:R-:W-:Y:S05]  /*0ab0*/  @P0 EXIT ;  /* 0x000000000000094d */ /* 0x000fea0003800000 */
[C---:B------:R-:W-:Y:S02]  /*0ac0*/  ISETP.NE.AND P0, PT, R14.reuse, RZ, PT ;  /* 0x000000ff0e00720c */ /* 0x040fe40003f05270 */
[----:B------:R-:W-:-:S11]  /*0ad0*/  ISETP.NE.AND P1, PT, R14, R17, PT ;  /* 0x000000110e00720c */ /* 0x000fd60003f25270 */
[----:B------:R1:W5:Y:S04]  /*0ae0*/  @P0 LDG.E.U8 R20, desc[UR4][R10.64+-0x1] ;  /* 0xffffff040a140981 */ /* 0x000368000c1e1100 */
[----:B0-----:R1:W5:Y:S01]  /*0af0*/  @P1 LDG.E.U8 R19, desc[UR4][R10.64+0x1] ;  /* 0x000001040a131981 */ /* 0x001362000c1e1100 */
[----:B------:R-:W-:Y:S01]  /*0b00*/  ISETP.NE.AND P2, PT, R0, RZ, PT ;  /* 0x000000ff0000720c */ /* 0x000fe20003f45270 */
[----:B------:R-:W-:Y:S01]  /*0b10*/  BSSY.RECONVERGENT B0, `(.L_x_10) ;  /* 0x0000012000007945 */ /* 0x000fe20003800200 */
[----:B------:R-:W-:-:S11]  /*0b20*/  PRMT R18, RZ, 0x7610, R18 ;  /* 0x00007610ff127816 */ /* 0x000fd60000000012 */
[----:B-1----:R-:W-:Y:S05]  /*0b30*/  @!P2 BRA `(.L_x_11) ;  /* 0x00000000003ca947 */ /* 0x002fea0003800000 */
        /* <DEDUP_REMOVED lines=11> */
[----:B------:R-:W-:-:S04]  /*0bf0*/  @P3 IMAD.MOV R18, RZ, RZ, R10 ;  /* 0x000000ffff123224 */ /* 0x000fc800078e020a */
[----:B------:R-:W-:-:S04]  /*0c00*/  @P5 VIADD R4, R18, 0x1 ;  /* 0x0000000112045836 */ /* 0x000fc80000000000 */
[----:B------:R-:W-:-:S05]  /*0c10*/  @P2 IMAD.MOV R4, RZ, RZ, R18 ;  /* 0x000000ffff042224 */ /* 0x000fca00078e0212 */
[----:B------:R-:W-:-:S07]  /*0c20*/  @P5 PRMT R18, R4, 0x7610, R18 ;  /* 0x0000761004125816 */ /* 0x000fce0000000012 */
.L_x_11:
[----:B------:R-:W-:Y:S05]  /*0c30*/  BSYNC.RECONVERGENT B0 ;  /* 0x0000000000007941 */ /* 0x000fea0003800200 */
.L_x_10:
[----:B-----5:R-:W-:Y:S01]  /*0c40*/  ISETP.NE.AND P2, PT, R20, 0x1, P0 ;  /* 0x000000011400780c */ /* 0x020fe20000745270 */
[----:B------:R-:W-:Y:S01]  /*0c50*/  @P0 VIADD R4, R18, 0x1 ;  /* 0x0000000112040836 */ /* 0x000fe20000000000 */
[----:B------:R-:W-:Y:S01]  /*0c60*/  ISETP.NE.AND P3, PT, R19, 0x1, P1 ;  /* 0x000000011300780c */ /* 0x000fe20000f65270 */
[----:B------:R-:W-:Y:S10]  /*0c70*/  BSSY.RECONVERGENT B0, `(.L_x_12) ;  /* 0x0000017000007945 */ /* 0x000ff40003800200 */
        /* <DEDUP_REMOVED lines=22> */
.L_x_13:
[----:B------:R-:W-:Y:S05]  /*0de0*/  BSYNC.RECONVERGENT B0 ;  /* 0x0000000000007941 */ /* 0x000fea0003800200 */
.L_x_12:
        /* <DEDUP_REMOVED lines=9> */
[----:B------:R-:W-:Y:S01]  /*0e80*/  STG.E.U8 desc[UR4][R12.64], R3 ;  /* 0x000000030c007986 */ /* 0x000fe2000c101104 */
[----:B------:R-:W-:Y:S05]  /*0e90*/  EXIT ;  /* 0x000000000000794d */ /* 0x000fea0003800000 */
.L_x_14:
[----:B------:R-:W-:-:S00]  /*0ea0*/  BRA `(.L_x_14) ;  /* 0xfffffffc00fc7947 */ /* 0x000fc0000383ffff */
[----:B------:R-:W-:-:S00]  /*0eb0*/  NOP ;  /* 0x0000000000007918 */ /* 0x000fc00000000000 */
        /* <DEDUP_REMOVED lines=12> */
.L_x_15:


//--------------------- .nv.shared.reserved.0     --------------------------
	.section	.nv.shared.reserved.0,"aw",@nobits
	.weak		__nv_reservedSMEM_offset_0_alias
	.size		__nv_reservedSMEM_offset_0_alias, 0, 64
	.other		__nv_reservedSMEM_offset_0_alias,@"STO_CUDA_RESERVED_SHARED STV_DEFAULT"
__nv_reservedSMEM_offset_0_alias:
	.zero		0
	.zero		64


//--------------------- .nv.constant0._Z4lifePhi  --------------------------
	.section	.nv.constant0._Z4lifePhi,"a",@progbits
	.sectionflags	@""
	.align	4
.nv.constant0._Z4lifePhi:
	.zero		908


//--------------------- SYMBOLS --------------------------

	.type		.nv.reservedSmem.offset0,@object
	.size		.nv.reservedSmem.offset0,0x4
